//
// Generated by NVIDIA NVVM Compiler
//
// Compiler Build ID: CL-36424714
// Cuda compilation tools, release 13.0, V13.0.88
// Based on NVVM 20.0.0
//

.version 9.0
.target sm_100
.address_size 64

	// .globl	_Z14calculate_psnrPKfS0_iPf
// _ZZ14calculate_psnrPKfS0_iPfE10mse_shared has been demoted
// _ZZ14calculate_ssimPKfS0_iPfE11ssim_shared has been demoted

.visible .entry _Z14calculate_psnrPKfS0_iPf(
	.param .u64 .ptr .align 1 _Z14calculate_psnrPKfS0_iPf_param_0,
	.param .u64 .ptr .align 1 _Z14calculate_psnrPKfS0_iPf_param_1,
	.param .u32 _Z14calculate_psnrPKfS0_iPf_param_2,
	.param .u64 .ptr .align 1 _Z14calculate_psnrPKfS0_iPf_param_3
)
{
	.reg .pred 	%p<8>;
	.reg .b32 	%r<39>;
	.reg .b32 	%f<33>;
	.reg .b64 	%rd<10>;
	// demoted variable
	.shared .align 4 .b8 _ZZ14calculate_psnrPKfS0_iPfE10mse_shared[64];
	ld.param.u64 	%rd1, [_Z14calculate_psnrPKfS0_iPf_param_0];
	ld.param.u64 	%rd2, [_Z14calculate_psnrPKfS0_iPf_param_1];
	ld.param.u32 	%r20, [_Z14calculate_psnrPKfS0_iPf_param_2];
	ld.param.u64 	%rd3, [_Z14calculate_psnrPKfS0_iPf_param_3];
	mov.u32 	%r1, %tid.x;
	mov.u32 	%r2, %ntid.x;
	mov.u32 	%r21, %ctaid.x;
	mul.lo.s32 	%r3, %r2, %r21;
	add.s32 	%r4, %r3, %r1;
	setp.ge.s32 	%p1, %r4, %r20;
	mov.f32 	%f27, 0f00000000;
	@%p1 bra 	$L__BB0_2;
	cvta.to.global.u64 	%rd4, %rd1;
	cvta.to.global.u64 	%rd5, %rd2;
	mul.wide.s32 	%rd6, %r4, 4;
	add.s64 	%rd7, %rd4, %rd6;
	ld.global.f32 	%f11, [%rd7];
	add.s64 	%rd8, %rd5, %rd6;
	ld.global.f32 	%f12, [%rd8];
	sub.f32 	%f27, %f11, %f12;
$L__BB0_2:
	mul.f32 	%f13, %f27, %f27;
	shl.b32 	%r22, %r1, 2;
	mov.u32 	%r23, _ZZ14calculate_psnrPKfS0_iPfE10mse_shared;
	add.s32 	%r24, %r23, %r22;
	st.shared.f32 	[%r24], %f13;
	bar.sync 	0;
	setp.ne.s32 	%p2, %r1, 0;
	@%p2 bra 	$L__BB0_11;
	setp.ge.u32 	%p3, %r3, %r20;
	mov.f32 	%f32, 0f00000000;
	@%p3 bra 	$L__BB0_10;
	not.b32 	%r26, %r3;
	add.s32 	%r27, %r20, %r26;
	add.s32 	%r28, %r2, -1;
	min.u32 	%r29, %r27, %r28;
	add.s32 	%r5, %r29, 1;
	and.b32  	%r6, %r5, 3;
	setp.lt.u32 	%p4, %r29, 3;
	mov.f32 	%f32, 0f00000000;
	mov.b32 	%r36, 0;
	@%p4 bra 	$L__BB0_7;
	and.b32  	%r36, %r5, -4;
	add.s32 	%r34, %r23, 8;
	neg.s32 	%r35, %r36;
	mov.f32 	%f32, 0f00000000;
$L__BB0_6:
	ld.shared.f32 	%f18, [%r34+-8];
	add.f32 	%f19, %f32, %f18;
	ld.shared.f32 	%f20, [%r34+-4];
	add.f32 	%f21, %f19, %f20;
	ld.shared.f32 	%f22, [%r34];
	add.f32 	%f23, %f21, %f22;
	ld.shared.f32 	%f24, [%r34+4];
	add.f32 	%f32, %f23, %f24;
	add.s32 	%r35, %r35, 4;
	add.s32 	%r34, %r34, 16;
	setp.ne.s32 	%p5, %r35, 0;
	@%p5 bra 	$L__BB0_6;
$L__BB0_7:
	setp.eq.s32 	%p6, %r6, 0;
	@%p6 bra 	$L__BB0_10;
	shl.b32 	%r32, %r36, 2;
	add.s32 	%r38, %r23, %r32;
	neg.s32 	%r37, %r6;
$L__BB0_9:
	.pragma "nounroll";
	ld.shared.f32 	%f25, [%r38];
	add.f32 	%f32, %f32, %f25;
	add.s32 	%r38, %r38, 4;
	add.s32 	%r37, %r37, 1;
	setp.ne.s32 	%p7, %r37, 0;
	@%p7 bra 	$L__BB0_9;
$L__BB0_10:
	cvta.to.global.u64 	%rd9, %rd3;
	atom.global.add.f32 	%f26, [%rd9], %f32;
$L__BB0_11:
	ret;

}
	// .globl	_Z14calculate_ssimPKfS0_iPf
.visible .entry _Z14calculate_ssimPKfS0_iPf(
	.param .u64 .ptr .align 1 _Z14calculate_ssimPKfS0_iPf_param_0,
	.param .u64 .ptr .align 1 _Z14calculate_ssimPKfS0_iPf_param_1,
	.param .u32 _Z14calculate_ssimPKfS0_iPf_param_2,
	.param .u64 .ptr .align 1 _Z14calculate_ssimPKfS0_iPf_param_3
)
{
	.reg .pred 	%p<8>;
	.reg .b32 	%r<39>;
	.reg .b32 	%f<46>;
	.reg .b64 	%rd<10>;
	// demoted variable
	.shared .align 4 .b8 _ZZ14calculate_ssimPKfS0_iPfE11ssim_shared[64];
	ld.param.u64 	%rd1, [_Z14calculate_ssimPKfS0_iPf_param_0];
	ld.param.u64 	%rd2, [_Z14calculate_ssimPKfS0_iPf_param_1];
	ld.param.u32 	%r20, [_Z14calculate_ssimPKfS0_iPf_param_2];
	ld.param.u64 	%rd3, [_Z14calculate_ssimPKfS0_iPf_param_3];
	mov.u32 	%r1, %tid.x;
	mov.u32 	%r2, %ntid.x;
	mov.u32 	%r21, %ctaid.x;
	mul.lo.s32 	%r3, %r2, %r21;
	add.s32 	%r4, %r3, %r1;
	setp.ge.s32 	%p1, %r4, %r20;
	mov.f32 	%f40, 0f00000000;
	@%p1 bra 	$L__BB1_2;
	cvta.to.global.u64 	%rd4, %rd1;
	cvta.to.global.u64 	%rd5, %rd2;
	mul.wide.s32 	%rd6, %r4, 4;
	add.s64 	%rd7, %rd4, %rd6;
	ld.global.f32 	%f11, [%rd7];
	add.s64 	%rd8, %rd5, %rd6;
	ld.global.f32 	%f12, [%rd8];
	mul.f32 	%f13, %f12, %f12;
	mul.f32 	%f14, %f11, %f12;
	add.f32 	%f15, %f11, %f11;
	fma.rn.f32 	%f16, %f15, %f12, 0f38D1B717;
	fma.rn.f32 	%f17, %f14, 0f40000000, 0f3A6BEDFA;
	mul.f32 	%f18, %f16, %f17;
	fma.rn.f32 	%f19, %f11, %f11, %f13;
	add.f32 	%f20, %f19, 0f38D1B717;
	add.f32 	%f21, %f19, 0f3A6BEDFA;
	mul.f32 	%f22, %f20, %f21;
	min.f32 	%f23, %f22, 0f7F7FFFFF;
	max.f32 	%f24, %f23, 0f358637BD;
	div.rn.f32 	%f25, %f18, %f24;
	min.f32 	%f26, %f25, 0f3F800000;
	max.f32 	%f40, %f26, 0f00000000;
$L__BB1_2:
	shl.b32 	%r22, %r1, 2;
	mov.u32 	%r23, _ZZ14calculate_ssimPKfS0_iPfE11ssim_shared;
	add.s32 	%r24, %r23, %r22;
	st.shared.f32 	[%r24], %f40;
	bar.sync 	0;
	setp.ne.s32 	%p2, %r1, 0;
	@%p2 bra 	$L__BB1_11;
	setp.ge.u32 	%p3, %r3, %r20;
	mov.f32 	%f45, 0f00000000;
	@%p3 bra 	$L__BB1_10;
	not.b32 	%r26, %r3;
	add.s32 	%r27, %r20, %r26;
	add.s32 	%r28, %r2, -1;
	min.u32 	%r29, %r27, %r28;
	add.s32 	%r5, %r29, 1;
	and.b32  	%r6, %r5, 3;
	setp.lt.u32 	%p4, %r29, 3;
	mov.f32 	%f45, 0f00000000;
	mov.b32 	%r36, 0;
	@%p4 bra 	$L__BB1_7;
	and.b32  	%r36, %r5, -4;
	add.s32 	%r34, %r23, 8;
	neg.s32 	%r35, %r36;
	mov.f32 	%f45, 0f00000000;
$L__BB1_6:
	ld.shared.f32 	%f31, [%r34+-8];
	add.f32 	%f32, %f45, %f31;
	ld.shared.f32 	%f33, [%r34+-4];
	add.f32 	%f34, %f32, %f33;
	ld.shared.f32 	%f35, [%r34];
	add.f32 	%f36, %f34, %f35;
	ld.shared.f32 	%f37, [%r34+4];
	add.f32 	%f45, %f36, %f37;
	add.s32 	%r35, %r35, 4;
	add.s32 	%r34, %r34, 16;
	setp.ne.s32 	%p5, %r35, 0;
	@%p5 bra 	$L__BB1_6;
$L__BB1_7:
	setp.eq.s32 	%p6, %r6, 0;
	@%p6 bra 	$L__BB1_10;
	shl.b32 	%r32, %r36, 2;
	add.s32 	%r38, %r23, %r32;
	neg.s32 	%r37, %r6;
$L__BB1_9:
	.pragma "nounroll";
	ld.shared.f32 	%f38, [%r38];
	add.f32 	%f45, %f45, %f38;
	add.s32 	%r38, %r38, 4;
	add.s32 	%r37, %r37, 1;
	setp.ne.s32 	%p7, %r37, 0;
	@%p7 bra 	$L__BB1_9;
$L__BB1_10:
	cvta.to.global.u64 	%rd9, %rd3;
	atom.global.add.f32 	%f39, [%rd9], %f45;
$L__BB1_11:
	ret;

}


// ===== COMPILED SASS (sm_100) =====

	.target	sm_100

	.elftype	@"ET_EXEC"


//--------------------- .note.nv.tkinfo           --------------------------
	.section	.note.nv.tkinfo,"",@"SHT_NOTE"
	.sectionflags	@"SHF_NOTE_NV_TKINFO"
	.tkinfo
        /*0018*/ 	.word	0x00000002
        /*0030*/ 	.string	""
        /*0030*/ 	.string	"ptxas"
        /*0030*/ 	.string	"Cuda compilation tools, release 13.0, V13.0.88"
        /*0030*/ 	.string	"Build cuda_13.0.r13.0/compiler.36424714_0"
        /*0030*/ 	.string	"-arch sm_100 -m 64 "



//--------------------- .note.nv.cuinfo           --------------------------
	.section	.note.nv.cuinfo,"",@"SHT_NOTE"
	.sectionflags	@"SHF_NOTE_NV_CUINFO"
        /*0018*/ 	.short	0x0002
        /*001a*/ 	.short	0x0064
        /*001c*/ 	.short	0x0082
	.zero		2


//--------------------- .nv.info                  --------------------------
	.section	.nv.info,"",@"SHT_CUDA_INFO"
	.align	4


	//----- nvinfo : EIATTR_REGCOUNT
	.align		4
        /*0000*/ 	.byte	0x04, 0x2f
        /*0002*/ 	.short	(.L_1 - .L_0)
	.align		4
.L_0:
        /*0004*/ 	.word	index@(_Z14calculate_psnrPKfS0_iPf)
        /*0008*/ 	.word	0x00000014


	//----- nvinfo : EIATTR_FRAME_SIZE
	.align		4
.L_1:
        /*000c*/ 	.byte	0x04, 0x11
        /*000e*/ 	.short	(.L_3 - .L_2)
	.align		4
.L_2:
        /*0010*/ 	.word	index@(_Z14calculate_psnrPKfS0_iPf)
        /*0014*/ 	.word	0x00000000


	//----- nvinfo : EIATTR_REGCOUNT
	.align		4
.L_3:
        /*0018*/ 	.byte	0x04, 0x2f
        /*001a*/ 	.short	(.L_5 - .L_4)
	.align		4
.L_4:
        /*001c*/ 	.word	index@(_Z14calculate_ssimPKfS0_iPf)
        /*0020*/ 	.word	0x00000014


	//----- nvinfo : EIATTR_FRAME_SIZE
	.align		4
.L_5:
        /*0024*/ 	.byte	0x04, 0x11
        /*0026*/ 	.short	(.L_7 - .L_6)
	.align		4
.L_6:
        /*0028*/ 	.word	index@($__internal_0_$__cuda_sm3x_div_rn_noftz_f32_slowpath)
        /*002c*/ 	.word	0x00000000


	//----- nvinfo : EIATTR_FRAME_SIZE
	.align		4
.L_7:
        /*0030*/ 	.byte	0x04, 0x11
        /*0032*/ 	.short	(.L_9 - .L_8)
	.align		4
.L_8:
        /*0034*/ 	.word	index@(_Z14calculate_ssimPKfS0_iPf)
        /*0038*/ 	.word	0x00000000


	//----- nvinfo : EIATTR_MIN_STACK_SIZE
	.align		4
.L_9:
        /*003c*/ 	.byte	0x04, 0x12
        /*003e*/ 	.short	(.L_11 - .L_10)
	.align		4
.L_10:
        /*0040*/ 	.word	index@(_Z14calculate_ssimPKfS0_iPf)
        /*0044*/ 	.word	0x00000000


	//----- nvinfo : EIATTR_MIN_STACK_SIZE
	.align		4
.L_11:
        /*0048*/ 	.byte	0x04, 0x12
        /*004a*/ 	.short	(.L_13 - .L_12)
	.align		4
.L_12:
        /*004c*/ 	.word	index@(_Z14calculate_psnrPKfS0_iPf)
        /*0050*/ 	.word	0x00000000
.L_13:


//--------------------- .nv.compat                --------------------------
	.section	.nv.compat,"",@"SHT_CUDA_COMPAT_INFO"
	.align	4
        /*0000*/ 	.byte	0x02, 0x09, 0x00, 0x00, 0x02, 0x02, 0x01, 0x00, 0x02, 0x05, 0x05, 0x00, 0x03, 0x07, 0x01, 0x01
        /*0010*/ 	.byte	0x02, 0x03, 0x00, 0x00, 0x02, 0x06, 0x01, 0x00, 0x04, 0x0b, 0x08, 0x00, 0x01, 0x00, 0x00, 0x00
        /*0020*/ 	.byte	0x00, 0x00, 0x00, 0x00


//--------------------- .nv.info._Z14calculate_ssimPKfS0_iPf --------------------------
	.section	.nv.info._Z14calculate_ssimPKfS0_iPf,"",@"SHT_CUDA_INFO"
	.sectionflags	@""
	.align	4


	//----- nvinfo : EIATTR_CUDA_API_VERSION
	.align		4
        /*0000*/ 	.byte	0x04, 0x37
        /*0002*/ 	.short	(.L_15 - .L_14)
.L_14:
        /*0004*/ 	.word	0x00000082


	//----- nvinfo : EIATTR_KPARAM_INFO
	.align		4
.L_15:
        /*0008*/ 	.byte	0x04, 0x17
        /*000a*/ 	.short	(.L_17 - .L_16)
.L_16:
        /*000c*/ 	.word	0x00000000
        /*0010*/ 	.short	0x0003
        /*0012*/ 	.short	0x0018
        /*0014*/ 	.byte	0x00, 0xf5, 0x21, 0x00


	//----- nvinfo : EIATTR_KPARAM_INFO
	.align		4
.L_17:
        /*0018*/ 	.byte	0x04, 0x17
        /*001a*/ 	.short	(.L_19 - .L_18)
.L_18:
        /*001c*/ 	.word	0x00000000
        /*0020*/ 	.short	0x0002
        /*0022*/ 	.short	0x0010
        /*0024*/ 	.byte	0x00, 0xf0, 0x11, 0x00


	//----- nvinfo : EIATTR_KPARAM_INFO
	.align		4
.L_19:
        /*0028*/ 	.byte	0x04, 0x17
        /*002a*/ 	.short	(.L_21 - .L_20)
.L_20:
        /*002c*/ 	.word	0x00000000
        /*0030*/ 	.short	0x0001
        /*0032*/ 	.short	0x0008
        /*0034*/ 	.byte	0x00, 0xf5, 0x21, 0x00


	//----- nvinfo : EIATTR_KPARAM_INFO
	.align		4
.L_21:
        /*0038*/ 	.byte	0x04, 0x17
        /*003a*/ 	.short	(.L_23 - .L_22)
.L_22:
        /*003c*/ 	.word	0x00000000
        /*0040*/ 	.short	0x0000
        /*0042*/ 	.short	0x0000
        /*0044*/ 	.byte	0x00, 0xf5, 0x21, 0x00


	//----- nvinfo : EIATTR_SPARSE_MMA_MASK
	.align		4
.L_23:
        /*0048*/ 	.byte	0x03, 0x50
        /*004a*/ 	.short	0x0000


	//----- nvinfo : EIATTR_MAXREG_COUNT
	.align		4
        /*004c*/ 	.byte	0x03, 0x1b
        /*004e*/ 	.short	0x00ff


	//----- nvinfo : EIATTR_NUM_BARRIERS
	.align		4
        /*0050*/ 	.byte	0x02, 0x4c
        /*0052*/ 	.byte	0x01
	.zero		1


	//----- nvinfo : EIATTR_MERCURY_ISA_VERSION
	.align		4
        /*0054*/ 	.byte	0x03, 0x5f
        /*0056*/ 	.short	0x0101


	//----- nvinfo : EIATTR_VRC_CTA_INIT_COUNT
	.align		4
        /*0058*/ 	.byte	0x02, 0x4a
	.zero		1
	.zero		1


	//----- nvinfo : EIATTR_EXIT_INSTR_OFFSETS
	.align		4
        /*005c*/ 	.byte	0x04, 0x1c
        /*005e*/ 	.short	(.L_25 - .L_24)


	//   ....[0]....
.L_24:
        /*0060*/ 	.word	0x00000350


	//   ....[1]....
        /*0064*/ 	.word	0x00000940


	//----- nvinfo : EIATTR_CRS_STACK_SIZE
	.align		4
.L_25:
        /*0068*/ 	.byte	0x04, 0x1e
        /*006a*/ 	.short	(.L_27 - .L_26)
.L_26:
        /*006c*/ 	.word	0x00000000


	//----- nvinfo : EIATTR_CBANK_PARAM_SIZE
	.align		4
.L_27:
        /*0070*/ 	.byte	0x03, 0x19
        /*0072*/ 	.short	0x0020


	//----- nvinfo : EIATTR_PARAM_CBANK
	.align		4
        /*0074*/ 	.byte	0x04, 0x0a
        /*0076*/ 	.short	(.L_29 - .L_28)
	.align		4
.L_28:
        /*0078*/ 	.word	index@(.nv.constant0._Z14calculate_ssimPKfS0_iPf)
        /*007c*/ 	.short	0x0380
        /*007e*/ 	.short	0x0020


	//----- nvinfo : EIATTR_SW_WAR
	.align		4
.L_29:
        /*0080*/ 	.byte	0x04, 0x36
        /*0082*/ 	.short	(.L_31 - .L_30)
.L_30:
        /*0084*/ 	.word	0x00000008
.L_31:


//--------------------- .nv.info._Z14calculate_psnrPKfS0_iPf --------------------------
	.section	.nv.info._Z14calculate_psnrPKfS0_iPf,"",@"SHT_CUDA_INFO"
	.sectionflags	@""
	.align	4


	//----- nvinfo : EIATTR_CUDA_API_VERSION
	.align		4
        /*0000*/ 	.byte	0x04, 0x37
        /*0002*/ 	.short	(.L_33 - .L_32)
.L_32:
        /*0004*/ 	.word	0x00000082


	//----- nvinfo : EIATTR_KPARAM_INFO
	.align		4
.L_33:
        /*0008*/ 	.byte	0x04, 0x17
        /*000a*/ 	.short	(.L_35 - .L_34)
.L_34:
        /*000c*/ 	.word	0x00000000
        /*0010*/ 	.short	0x0003
        /*0012*/ 	.short	0x0018
        /*0014*/ 	.byte	0x00, 0xf5, 0x21, 0x00


	//----- nvinfo : EIATTR_KPARAM_INFO
	.align		4
.L_35:
        /*0018*/ 	.byte	0x04, 0x17
        /*001a*/ 	.short	(.L_37 - .L_36)
.L_36:
        /*001c*/ 	.word	0x00000000
        /*0020*/ 	.short	0x0002
        /*0022*/ 	.short	0x0010
        /*0024*/ 	.byte	0x00, 0xf0, 0x11, 0x00


	//----- nvinfo : EIATTR_KPARAM_INFO
	.align		4
.L_37:
        /*0028*/ 	.byte	0x04, 0x17
        /*002a*/ 	.short	(.L_39 - .L_38)
.L_38:
        /*002c*/ 	.word	0x00000000
        /*0030*/ 	.short	0x0001
        /*0032*/ 	.short	0x0008
        /*0034*/ 	.byte	0x00, 0xf5, 0x21, 0x00


	//----- nvinfo : EIATTR_KPARAM_INFO
	.align		4
.L_39:
        /*0038*/ 	.byte	0x04, 0x17
        /*003a*/ 	.short	(.L_41 - .L_40)
.L_40:
        /*003c*/ 	.word	0x00000000
        /*0040*/ 	.short	0x0000
        /*0042*/ 	.short	0x0000
        /*0044*/ 	.byte	0x00, 0xf5, 0x21, 0x00


	//----- nvinfo : EIATTR_SPARSE_MMA_MASK
	.align		4
.L_41:
        /*0048*/ 	.byte	0x03, 0x50
        /*004a*/ 	.short	0x0000


	//----- nvinfo : EIATTR_MAXREG_COUNT
	.align		4
        /*004c*/ 	.byte	0x03, 0x1b
        /*004e*/ 	.short	0x00ff


	//----- nvinfo : EIATTR_NUM_BARRIERS
	.align		4
        /*0050*/ 	.byte	0x02, 0x4c
        /*0052*/ 	.byte	0x01
	.zero		1


	//----- nvinfo : EIATTR_MERCURY_ISA_VERSION
	.align		4
        /*0054*/ 	.byte	0x03, 0x5f
        /*0056*/ 	.short	0x0101


	//----- nvinfo : EIATTR_VRC_CTA_INIT_COUNT
	.align		4
        /*0058*/ 	.byte	0x02, 0x4a
	.zero		1
	.zero		1


	//----- nvinfo : EIATTR_EXIT_INSTR_OFFSETS
	.align		4
        /*005c*/ 	.byte	0x04, 0x1c
        /*005e*/ 	.short	(.L_43 - .L_42)


	//   ....[0]....
.L_42:
        /*0060*/ 	.word	0x00000190


	//   ....[1]....
        /*0064*/ 	.word	0x00000770


	//----- nvinfo : EIATTR_CBANK_PARAM_SIZE
	.align		4
.L_43:
        /*0068*/ 	.byte	0x03, 0x19
        /*006a*/ 	.short	0x0020


	//----- nvinfo : EIATTR_PARAM_CBANK
	.align		4
        /*006c*/ 	.byte	0x04, 0x0a
        /*006e*/ 	.short	(.L_45 - .L_44)
	.align		4
.L_44:
        /*0070*/ 	.word	index@(.nv.constant0._Z14calculate_psnrPKfS0_iPf)
        /*0074*/ 	.short	0x0380
        /*0076*/ 	.short	0x0020


	//----- nvinfo : EIATTR_SW_WAR
	.align		4
.L_45:
        /*0078*/ 	.byte	0x04, 0x36
        /*007a*/ 	.short	(.L_47 - .L_46)
.L_46:
        /*007c*/ 	.word	0x00000008
.L_47:


//--------------------- .nv.callgraph             --------------------------
	.section	.nv.callgraph,"",@"SHT_CUDA_CALLGRAPH"
	.align	4
	.sectionentsize	8
	.align		4
        /*0000*/ 	.word	0x00000000
	.align		4
        /*0004*/ 	.word	0xffffffff
	.align		4
        /*0008*/ 	.word	0x00000000
	.align		4
        /*000c*/ 	.word	0xfffffffe
	.align		4
        /*0010*/ 	.word	0x00000000
	.align		4
        /*0014*/ 	.word	0xfffffffd
	.align		4
        /*0018*/ 	.word	0x00000000
	.align		4
        /*001c*/ 	.word	0xfffffffc


//--------------------- .text._Z14calculate_ssimPKfS0_iPf --------------------------
	.section	.text._Z14calculate_ssimPKfS0_iPf,"ax",@progbits
	.align	128
        .global         _Z14calculate_ssimPKfS0_iPf
        .type           _Z14calculate_ssimPKfS0_iPf,@function
        .size           _Z14calculate_ssimPKfS0_iPf,(.L_x_31 - _Z14calculate_ssimPKfS0_iPf)
        .other          _Z14calculate_ssimPKfS0_iPf,@"STO_CUDA_ENTRY STV_DEFAULT"
_Z14calculate_ssimPKfS0_iPf:
.text._Z14calculate_ssimPKfS0_iPf:
[----:B------:R-:W-:Y:S01]  /*0000*/  LDC R1, c[0x0][0x37c] ;  /* 0x0000df00ff017b82 */ /* 0x000fe20000000800 */
[----:B------:R-:W0:Y:S07]  /*0010*/  S2R R6, SR_TID.X ;  /* 0x0000000000067919 */ /* 0x000e2e0000002100 */
[----:B------:R-:W1:Y:S01]  /*0020*/  S2UR UR4, SR_CTAID.X ;  /* 0x00000000000479c3 */ /* 0x000e620000002500 */
[----:B------:R-:W1:Y:S01]  /*0030*/  LDCU UR7, c[0x0][0x360] ;  /* 0x00006c00ff0777ac */ /* 0x000e620008000800 */
[----:B------:R-:W-:Y:S01]  /*0040*/  BSSY.RECONVERGENT B0, `(.L_x_0) ;  /* 0x0000029000007945 */ /* 0x000fe20003800200 */
[----:B------:R-:W-:Y:S01]  /*0050*/  IMAD.MOV.U32 R0, RZ, RZ, RZ ;  /* 0x000000ffff007224 */ /* 0x000fe200078e00ff */
[----:B------:R-:W2:Y:S01]  /*0060*/  LDCU UR5, c[0x0][0x390] ;  /* 0x00007200ff0577ac */ /* 0x000ea20008000800 */
[----:B------:R-:W3:Y:S01]  /*0070*/  LDCU.64 UR8, c[0x0][0x358] ;  /* 0x00006b00ff0877ac */ /* 0x000ee20008000a00 */
[----:B-1----:R-:W-:-:S06]  /*0080*/  UIMAD UR4, UR7, UR4, URZ ;  /* 0x00000004070472a4 */ /* 0x002fcc000f8e02ff */
[----:B0-----:R-:W-:-:S05]  /*0090*/  VIADD R7, R6, UR4 ;  /* 0x0000000406077c36 */ /* 0x001fca0008000000 */
[----:B--2---:R-:W-:-:S13]  /*00a0*/  ISETP.GE.AND P0, PT, R7, UR5, PT ;  /* 0x0000000507007c0c */ /* 0x004fda000bf06270 */
[----:B---3--:R-:W-:Y:S05]  /*00b0*/  @P0 BRA `(.L_x_1) ;  /* 0x0000000000840947 */ /* 0x008fea0003800000 */
[----:B------:R-:W0:Y:S08]  /*00c0*/  LDC.64 R4, c[0x0][0x388] ;  /* 0x0000e200ff047b82 */ /* 0x000e300000000a00 */
[----:B------:R-:W1:Y:S01]  /*00d0*/  LDC.64 R2, c[0x0][0x380] ;  /* 0x0000e000ff027b82 */ /* 0x000e620000000a00 */
[----:B0-----:R-:W-:-:S06]  /*00e0*/  IMAD.WIDE R4, R7, 0x4, R4 ;  /* 0x0000000407047825 */ /* 0x001fcc00078e0204 */
[----:B------:R-:W2:Y:S01]  /*00f0*/  LDG.E R5, desc[UR8][R4.64] ;  /* 0x0000000804057981 */ /* 0x000ea2000c1e1900 */
[----:B-1----:R-:W-:-:S06]  /*0100*/  IMAD.WIDE R2, R7, 0x4, R2 ;  /* 0x0000000407027825 */ /* 0x002fcc00078e0202 */
[----:B------:R-:W3:Y:S01]  /*0110*/  LDG.E R2, desc[UR8][R2.64] ;  /* 0x0000000802027981 */ /* 0x000ee2000c1e1900 */
[----:B------:R-:W-:Y:S01]  /*0120*/  HFMA2 R9, -RZ, RZ, 0.80224609375, -6120 ;  /* 0x3a6bedfaff097431 */ /* 0x000fe200000001ff */
[----:B------:R-:W-:Y:S01]  /*0130*/  BSSY.RECONVERGENT B1, `(.L_x_2) ;  /* 0x0000018000017945 */ /* 0x000fe20003800200 */
[----:B--2---:R-:W-:-:S04]  /*0140*/  FMUL R7, R5, R5 ;  /* 0x0000000505077220 */ /* 0x004fc80000400000 */
[----:B---3--:R-:W-:-:S04]  /*0150*/  FFMA R7, R2, R2, R7 ;  /* 0x0000000202077223 */ /* 0x008fc80000000007 */
[C---:B------:R-:W-:Y:S01]  /*0160*/  FADD R0, R7.reuse, 9.9999997473787516356e-05 ;  /* 0x38d1b71707007421 */ /* 0x040fe20000000000 */
[----:B------:R-:W-:-:S04]  /*0170*/  FADD R7, R7, 0.00089999998454004526138 ;  /* 0x3a6bedfa07077421 */ /* 0x000fc80000000000 */
[----:B------:R-:W-:-:S05]  /*0180*/  FMUL R0, R0, R7 ;  /* 0x0000000700007220 */ /* 0x000fca0000400000 */
[----:B------:R-:W-:-:S04]  /*0190*/  FMNMX R0, R0, 3.40282346638528859812e+38, PT ;  /* 0x7f7fffff00007809 */ /* 0x000fc80003800000 */
[----:B------:R-:W-:Y:S01]  /*01a0*/  FMNMX R7, R0, 9.9999999747524270788e-07, !PT ;  /* 0x358637bd00077809 */ /* 0x000fe20007800000 */
[----:B------:R-:W-:-:S03]  /*01b0*/  FADD R0, R2, R2 ;  /* 0x0000000202007221 */ /* 0x000fc60000000000 */
[----:B------:R-:W0:Y:S01]  /*01c0*/  MUFU.RCP R8, R7 ;  /* 0x0000000700087308 */ /* 0x000e220000001000 */
[----:B------:R-:W-:Y:S01]  /*01d0*/  FMUL R2, R2, R5 ;  /* 0x0000000502027220 */ /* 0x000fe20000400000 */
[----:B------:R-:W-:-:S03]  /*01e0*/  FFMA R0, R5, R0, 9.9999997473787516356e-05 ;  /* 0x38d1b71705007423 */ /* 0x000fc60000000000 */
[----:B------:R-:W-:-:S04]  /*01f0*/  FFMA R3, R2, 2, R9 ;  /* 0x4000000002037823 */ /* 0x000fc80000000009 */
[----:B------:R-:W-:-:S04]  /*0200*/  FMUL R0, R0, R3 ;  /* 0x0000000300007220 */ /* 0x000fc80000400000 */
[----:B------:R-:W1:Y:S01]  /*0210*/  FCHK P0, R0, R7 ;  /* 0x0000000700007302 */ /* 0x000e620000000000 */
[----:B0-----:R-:W-:-:S04]  /*0220*/  FFMA R5, -R7, R8, 1 ;  /* 0x3f80000007057423 */ /* 0x001fc80000000108 */
[----:B------:R-:W-:-:S04]  /*0230*/  FFMA R5, R8, R5, R8 ;  /* 0x0000000508057223 */ /* 0x000fc80000000008 */
[----:B------:R-:W-:-:S04]  /*0240*/  FFMA R2, R0, R5, RZ ;  /* 0x0000000500027223 */ /* 0x000fc800000000ff */
[----:B------:R-:W-:-:S04]  /*0250*/  FFMA R3, -R7, R2, R0 ;  /* 0x0000000207037223 */ /* 0x000fc80000000100 */
[----:B------:R-:W-:Y:S01]  /*0260*/  FFMA R2, R5, R3, R2 ;  /* 0x0000000305027223 */ /* 0x000fe20000000002 */
[----:B-1----:R-:W-:Y:S06]  /*0270*/  @!P0 BRA `(.L_x_3) ;  /* 0x00000000000c8947 */ /* 0x002fec0003800000 */
[----:B------:R-:W-:-:S07]  /*0280*/  MOV R2, 0x2a0 ;  /* 0x000002a000027802 */ /* 0x000fce0000000f00 */
[----:B------:R-:W-:Y:S05]  /*0290*/  CALL.REL.NOINC `($__internal_0_$__cuda_sm3x_div_rn_noftz_f32_slowpath) ;  /* 0x0000000400ac7944 */ /* 0x000fea0003c00000 */
[----:B------:R-:W-:-:S07]  /*02a0*/  IMAD.MOV.U32 R2, RZ, RZ, R0 ;  /* 0x000000ffff027224 */ /* 0x000fce00078e0000 */
.L_x_3:
[----:B------:R-:W-:Y:S05]  /*02b0*/  BSYNC.RECONVERGENT B1 ;  /* 0x0000000000017941 */ /* 0x000fea0003800200 */
.L_x_2:
[----:B------:R-:W-:-:S07]  /*02c0*/  FADD.SAT R0, RZ, R2 ;  /* 0x00000002ff007221 */ /* 0x000fce0000002000 */
.L_x_1:
[----:B------:R-:W-:Y:S05]  /*02d0*/  BSYNC.RECONVERGENT B0 ;  /* 0x0000000000007941 */ /* 0x000fea0003800200 */
.L_x_0:
[----:B------:R-:W0:Y:S01]  /*02e0*/  S2UR UR6, SR_CgaCtaId ;  /* 0x00000000000679c3 */ /* 0x000e220000008800 */
[----:B------:R-:W-:Y:S01]  /*02f0*/  UMOV UR5, 0x400 ;  /* 0x0000040000057882 */ /* 0x000fe20000000000 */
[----:B------:R-:W-:Y:S01]  /*0300*/  ISETP.NE.AND P0, PT, R6, RZ, PT ;  /* 0x000000ff0600720c */ /* 0x000fe20003f05270 */
[----:B0-----:R-:W-:-:S06]  /*0310*/  ULEA UR5, UR6, UR5, 0x18 ;  /* 0x0000000506057291 */ /* 0x001fcc000f8ec0ff */
[----:B------:R-:W-:-:S05]  /*0320*/  LEA R3, R6, UR5, 0x2 ;  /* 0x0000000506037c11 */ /* 0x000fca000f8e10ff */
[----:B------:R0:W-:Y:S01]  /*0330*/  STS [R3], R0 ;  /* 0x0000000003007388 */ /* 0x0001e20000000800 */
[----:B------:R-:W-:Y:S06]  /*0340*/  BAR.SYNC.DEFER_BLOCKING 0x0 ;  /* 0x0000000000007b1d */ /* 0x000fec0000010000 */
[----:B------:R-:W-:Y:S05]  /*0350*/  @P0 EXIT ;  /* 0x000000000000094d */ /* 0x000fea0003800000 */
[----:B0-----:R-:W0:Y:S01]  /*0360*/  LDC R3, c[0x0][0x390] ;  /* 0x0000e400ff037b82 */ /* 0x001e220000000800 */
[----:B------:R-:W-:Y:S01]  /*0370*/  IMAD.MOV.U32 R15, RZ, RZ, RZ ;  /* 0x000000ffff0f7224 */ /* 0x000fe200078e00ff */
[----:B0-----:R-:W-:-:S13]  /*0380*/  ISETP.LE.U32.AND P0, PT, R3, UR4, PT ;  /* 0x0000000403007c0c */ /* 0x001fda000bf03070 */
[----:B------:R-:W-:Y:S05]  /*0390*/  @P0 BRA `(.L_x_4) ;  /* 0x0000000400600947 */ /* 0x000fea0003800000 */
[----:B------:R-:W-:Y:S01]  /*03a0*/  UIADD3 UR6, UPT, UPT, UR7, -0x1, URZ ;  /* 0xffffffff07067890 */ /* 0x000fe2000fffe0ff */
[----:B------:R-:W-:Y:S01]  /*03b0*/  LOP3.LUT R0, RZ, UR4, RZ, 0x33, !PT ;  /* 0x00000004ff007c12 */ /* 0x000fe2000f8e33ff */
[----:B------:R-:W-:Y:S02]  /*03c0*/  IMAD.MOV.U32 R15, RZ, RZ, RZ ;  /* 0x000000ffff0f7224 */ /* 0x000fe400078e00ff */
[----:B------:R-:W-:Y:S02]  /*03d0*/  IMAD.MOV.U32 R2, RZ, RZ, RZ ;  /* 0x000000ffff027224 */ /* 0x000fe400078e00ff */
[----:B------:R-:W-:-:S04]  /*03e0*/  VIADDMNMX.U32 R0, R0, R3, UR6, PT ;  /* 0x0000000600007e46 */ /* 0x000fc8000b800003 */
[C---:B------:R-:W-:Y:S02]  /*03f0*/  ISETP.GE.U32.AND P0, PT, R0.reuse, 0x3, PT ;  /* 0x000000030000780c */ /* 0x040fe40003f06070 */
[----:B------:R-:W-:-:S04]  /*0400*/  IADD3 R3, PT, PT, R0, 0x1, RZ ;  /* 0x0000000100037810 */ /* 0x000fc80007ffe0ff */
[----:B------:R-:W-:-:S07]  /*0410*/  LOP3.LUT R0, R3, 0x3, RZ, 0xc0, !PT ;  /* 0x0000000303007812 */ /* 0x000fce00078ec0ff */
[----:B------:R-:W-:Y:S05]  /*0420*/  @!P0 BRA `(.L_x_5) ;  /* 0x0000000400148947 */ /* 0x000fea0003800000 */
[----:B------:R-:W-:Y:S01]  /*0430*/  LOP3.LUT R2, R3, 0xfffffffc, RZ, 0xc0, !PT ;  /* 0xfffffffc03027812 */ /* 0x000fe200078ec0ff */
[----:B------:R-:W-:Y:S01]  /*0440*/  UIADD3 UR6, UPT, UPT, UR5, 0x8, URZ ;  /* 0x0000000805067890 */ /* 0x000fe2000fffe0ff */
[----:B------:R-:W-:Y:S02]  /*0450*/  IMAD.MOV.U32 R15, RZ, RZ, RZ ;  /* 0x000000ffff0f7224 */ /* 0x000fe400078e00ff */
[----:B------:R-:W-:-:S04]  /*0460*/  IADD3 R3, PT, PT, -R2, RZ, RZ ;  /* 0x000000ff02037210 */ /* 0x000fc80007ffe1ff */
[----:B------:R-:W-:-:S13]  /*0470*/  ISETP.GE.AND P0, PT, R3, RZ, PT ;  /* 0x000000ff0300720c */ /* 0x000fda0003f06270 */
[----:B------:R-:W-:Y:S05]  /*0480*/  @P0 BRA `(.L_x_6) ;  /* 0x0000000000d40947 */ /* 0x000fea0003800000 */
[----:B------:R-:W-:Y:S01]  /*0490*/  IMAD.MOV R4, RZ, RZ, -R3 ;  /* 0x000000ffff047224 */ /* 0x000fe200078e0a03 */
[----:B------:R-:W-:-:S04]  /*04a0*/  PLOP3.LUT P0, PT, PT, PT, PT, 0x80, 0x8 ;  /* 0x000000000008781c */ /* 0x000fc80003f0f070 */
[----:B------:R-:W-:-:S13]  /*04b0*/  ISETP.GT.AND P1, PT, R4, 0xc, PT ;  /* 0x0000000c0400780c */ /* 0x000fda0003f24270 */
[----:B------:R-:W-:Y:S05]  /*04c0*/  @!P1 BRA `(.L_x_7) ;  /* 0x0000000000749947 */ /* 0x000fea0003800000 */
[----:B------:R-:W-:-:S13]  /*04d0*/  PLOP3.LUT P0, PT, PT, PT, PT, 0x8, 0x80 ;  /* 0x000000000080781c */ /* 0x000fda0003f0e170 */
.L_x_8:
[----:B------:R-:W0:Y:S01]  /*04e0*/  LDS.64 R12, [UR6+-0x8] ;  /* 0xfffff806ff0c7984 */ /* 0x000e220008000a00 */
[----:B------:R-:W-:-:S03]  /*04f0*/  IADD3 R3, PT, PT, R3, 0x10, RZ ;  /* 0x0000001003037810 */ /* 0x000fc60007ffe0ff */
[----:B------:R-:W1:Y:S01]  /*0500*/  LDS.64 R16, [UR6] ;  /* 0x00000006ff107984 */ /* 0x000e620008000a00 */
[----:B------:R-:W-:-:S03]  /*0510*/  ISETP.GE.AND P1, PT, R3, -0xc, PT ;  /* 0xfffffff40300780c */ /* 0x000fc60003f26270 */
[----:B------:R-:W2:Y:S04]  /*0520*/  LDS.64 R8, [UR6+0x8] ;  /* 0x00000806ff087984 */ /* 0x000ea80008000a00 */
[----:B------:R-:W3:Y:S04]  /*0530*/  LDS.64 R6, [UR6+0x10] ;  /* 0x00001006ff067984 */ /* 0x000ee80008000a00 */
[----:B------:R-:W4:Y:S04]  /*0540*/  LDS.64 R4, [UR6+0x18] ;  /* 0x00001806ff047984 */ /* 0x000f280008000a00 */
[----:B------:R-:W5:Y:S01]  /*0550*/  LDS.64 R10, [UR6+0x20] ;  /* 0x00002006ff0a7984 */ /* 0x000f620008000a00 */
[----:B0-----:R-:W-:-:S03]  /*0560*/  FADD R12, R12, R15 ;  /* 0x0000000f0c0c7221 */ /* 0x001fc60000000000 */
[----:B------:R-:W-:Y:S01]  /*0570*/  LDS.64 R14, [UR6+0x30] ;  /* 0x00003006ff0e7984 */ /* 0x000fe20008000a00 */
[----:B------:R-:W-:-:S04]  /*0580*/  FADD R13, R12, R13 ;  /* 0x0000000d0c0d7221 */ /* 0x000fc80000000000 */
[----:B-1----:R-:W-:Y:S02]  /*0590*/  FADD R16, R13, R16 ;  /* 0x000000100d107221 */ /* 0x002fe40000000000 */
[----:B------:R-:W0:Y:S01]  /*05a0*/  LDS.64 R12, [UR6+0x28] ;  /* 0x00002806ff0c7984 */ /* 0x000e220008000a00 */
[----:B------:R-:W-:Y:S01]  /*05b0*/  UIADD3 UR6, UPT, UPT, UR6, 0x40, URZ ;  /* 0x0000004006067890 */ /* 0x000fe2000fffe0ff */
[----:B------:R-:W-:-:S04]  /*05c0*/  FADD R17, R16, R17 ;  /* 0x0000001110117221 */ /* 0x000fc80000000000 */
[----:B--2---:R-:W-:-:S04]  /*05d0*/  FADD R8, R17, R8 ;  /* 0x0000000811087221 */ /* 0x004fc80000000000 */
[----:B------:R-:W-:-:S04]  /*05e0*/  FADD R9, R8, R9 ;  /* 0x0000000908097221 */ /* 0x000fc80000000000 */
[----:B---3--:R-:W-:-:S04]  /*05f0*/  FADD R6, R9, R6 ;  /* 0x0000000609067221 */ /* 0x008fc80000000000 */
[----:B------:R-:W-:-:S04]  /*0600*/  FADD R7, R6, R7 ;  /* 0x0000000706077221 */ /* 0x000fc80000000000 */
[----:B----4-:R-:W-:-:S04]  /*0610*/  FADD R4, R7, R4 ;  /* 0x0000000407047221 */ /* 0x010fc80000000000 */
[----:B------:R-:W-:-:S04]  /*0620*/  FADD R5, R4, R5 ;  /* 0x0000000504057221 */ /* 0x000fc80000000000 */
[----:B-----5:R-:W-:-:S04]  /*0630*/  FADD R10, R5, R10 ;  /* 0x0000000a050a7221 */ /* 0x020fc80000000000 */
[----:B------:R-:W-:-:S04]  /*0640*/  FADD R11, R10, R11 ;  /* 0x0000000b0a0b7221 */ /* 0x000fc80000000000 */
[----:B0-----:R-:W-:-:S04]  /*0650*/  FADD R12, R11, R12 ;  /* 0x0000000c0b0c7221 */ /* 0x001fc80000000000 */
[----:B------:R-:W-:-:S04]  /*0660*/  FADD R13, R12, R13 ;  /* 0x0000000d0c0d7221 */ /* 0x000fc80000000000 */
[----:B------:R-:W-:-:S04]  /*0670*/  FADD R14, R13, R14 ;  /* 0x0000000e0d0e7221 */ /* 0x000fc80000000000 */
[----:B------:R-:W-:Y:S01]  /*0680*/  FADD R15, R14, R15 ;  /* 0x0000000f0e0f7221 */ /* 0x000fe20000000000 */
[----:B------:R-:W-:Y:S06]  /*0690*/  @!P1 BRA `(.L_x_8) ;  /* 0xfffffffc00909947 */ /* 0x000fec000383ffff */
.L_x_7:
[----:B------:R-:W-:-:S05]  /*06a0*/  IMAD.MOV R4, RZ, RZ, -R3 ;  /* 0x000000ffff047224 */ /* 0x000fca00078e0a03 */
[----:B------:R-:W-:-:S13]  /*06b0*/  ISETP.GT.AND P1, PT, R4, 0x4, PT ;  /* 0x000000040400780c */ /* 0x000fda0003f24270 */
[----:B------:R-:W-:Y:S05]  /*06c0*/  @!P1 BRA `(.L_x_9) ;  /* 0x00000000003c9947 */ /* 0x000fea0003800000 */
[----:B------:R-:W0:Y:S01]  /*06d0*/  LDS.64 R6, [UR6+-0x8] ;  /* 0xfffff806ff067984 */ /* 0x000e220008000a00 */
[----:B------:R-:W-:Y:S01]  /*06e0*/  PLOP3.LUT P0, PT, PT, PT, PT, 0x8, 0x80 ;  /* 0x000000000080781c */ /* 0x000fe20003f0e170 */
[----:B------:R-:W-:Y:S02]  /*06f0*/  VIADD R3, R3, 0x8 ;  /* 0x0000000803037836 */ /* 0x000fe40000000000 */
[----:B------:R-:W1:Y:S04]  /*0700*/  LDS.64 R8, [UR6] ;  /* 0x00000006ff087984 */ /* 0x000e680008000a00 */
[----:B------:R-:W2:Y:S04]  /*0710*/  LDS.64 R10, [UR6+0x8] ;  /* 0x00000806ff0a7984 */ /* 0x000ea80008000a00 */
[----:B------:R-:W3:Y:S01]  /*0720*/  LDS.64 R4, [UR6+0x10] ;  /* 0x00001006ff047984 */ /* 0x000ee20008000a00 */
[----:B------:R-:W-:Y:S01]  /*0730*/  UIADD3 UR6, UPT, UPT, UR6, 0x20, URZ ;  /* 0x0000002006067890 */ /* 0x000fe2000fffe0ff */
[----:B0-----:R-:W-:-:S04]  /*0740*/  FADD R6, R15, R6 ;  /* 0x000000060f067221 */ /* 0x001fc80000000000 */
[----:B------:R-:W-:-:S04]  /*0750*/  FADD R7, R6, R7 ;  /* 0x0000000706077221 */ /* 0x000fc80000000000 */
[----:B-1----:R-:W-:-:S04]  /*0760*/  FADD R8, R7, R8 ;  /* 0x0000000807087221 */ /* 0x002fc80000000000 */
[----:B------:R-:W-:-:S04]  /*0770*/  FADD R9, R8, R9 ;  /* 0x0000000908097221 */ /* 0x000fc80000000000 */
[----:B--2---:R-:W-:-:S04]  /*0780*/  FADD R10, R9, R10 ;  /* 0x0000000a090a7221 */ /* 0x004fc80000000000 */
[----:B------:R-:W-:-:S04]  /*0790*/  FADD R11, R10, R11 ;  /* 0x0000000b0a0b7221 */ /* 0x000fc80000000000 */
[----:B---3--:R-:W-:-:S04]  /*07a0*/  FADD R4, R11, R4 ;  /* 0x000000040b047221 */ /* 0x008fc80000000000 */
[----:B------:R-:W-:-:S07]  /*07b0*/  FADD R15, R4, R5 ;  /* 0x00000005040f7221 */ /* 0x000fce0000000000 */
.L_x_9:
[----:B------:R-:W-:-:S13]  /*07c0*/  ISETP.NE.OR P0, PT, R3, RZ, P0 ;  /* 0x000000ff0300720c */ /* 0x000fda0000705670 */
[----:B------:R-:W-:Y:S05]  /*07d0*/  @!P0 BRA `(.L_x_5) ;  /* 0x0000000000288947 */ /* 0x000fea0003800000 */
.L_x_6:
[----:B------:R-:W0:Y:S01]  /*07e0*/  LDS.64 R4, [UR6+-0x8] ;  /* 0xfffff806ff047984 */ /* 0x000e220008000a00 */
[----:B------:R-:W-:-:S03]  /*07f0*/  IADD3 R3, PT, PT, R3, 0x4, RZ ;  /* 0x0000000403037810 */ /* 0x000fc60007ffe0ff */
[----:B------:R-:W1:Y:S01]  /*0800*/  LDS.64 R6, [UR6] ;  /* 0x00000006ff067984 */ /* 0x000e620008000a00 */
[----:B------:R-:W-:Y:S01]  /*0810*/  ISETP.NE.AND P0, PT, R3, RZ, PT ;  /* 0x000000ff0300720c */ /* 0x000fe20003f05270 */
[----:B------:R-:W-:Y:S01]  /*0820*/  UIADD3 UR6, UPT, UPT, UR6, 0x10, URZ ;  /* 0x0000001006067890 */ /* 0x000fe2000fffe0ff */
[----:B0-----:R-:W-:-:S04]  /*0830*/  FADD R4, R4, R15 ;  /* 0x0000000f04047221 */ /* 0x001fc80000000000 */
[----:B------:R-:W-:-:S04]  /*0840*/  FADD R5, R4, R5 ;  /* 0x0000000504057221 */ /* 0x000fc80000000000 */
[----:B-1----:R-:W-:-:S04]  /*0850*/  FADD R6, R5, R6 ;  /* 0x0000000605067221 */ /* 0x002fc80000000000 */
[----:B------:R-:W-:Y:S01]  /*0860*/  FADD R15, R6, R7 ;  /* 0x00000007060f7221 */ /* 0x000fe20000000000 */
[----:B------:R-:W-:Y:S06]  /*0870*/  @P0 BRA `(.L_x_6) ;  /* 0xfffffffc00d80947 */ /* 0x000fec000383ffff */
.L_x_5:
[----:B------:R-:W-:-:S13]  /*0880*/  ISETP.NE.AND P0, PT, R0, RZ, PT ;  /* 0x000000ff0000720c */ /* 0x000fda0003f05270 */
[----:B------:R-:W-:Y:S05]  /*0890*/  @!P0 BRA `(.L_x_4) ;  /* 0x0000000000208947 */ /* 0x000fea0003800000 */
[----:B------:R-:W-:Y:S01]  /*08a0*/  LEA R2, R2, UR5, 0x2 ;  /* 0x0000000502027c11 */ /* 0x000fe2000f8e10ff */
[----:B------:R-:W-:-:S07]  /*08b0*/  IMAD.MOV R0, RZ, RZ, -R0 ;  /* 0x000000ffff007224 */ /* 0x000fce00078e0a00 */
.L_x_10:
[----:B------:R0:W1:Y:S01]  /*08c0*/  LDS R4, [R2] ;  /* 0x0000000002047984 */ /* 0x0000620000000800 */
[----:B------:R-:W-:-:S05]  /*08d0*/  VIADD R0, R0, 0x1 ;  /* 0x0000000100007836 */ /* 0x000fca0000000000 */
[----:B------:R-:W-:Y:S02]  /*08e0*/  ISETP.NE.AND P0, PT, R0, RZ, PT ;  /* 0x000000ff0000720c */ /* 0x000fe40003f05270 */
[----:B0-----:R-:W-:Y:S01]  /*08f0*/  IADD3 R2, PT, PT, R2, 0x4, RZ ;  /* 0x0000000402027810 */ /* 0x001fe20007ffe0ff */
[----:B-1----:R-:W-:-:S10]  /*0900*/  FADD R15, R4, R15 ;  /* 0x0000000f040f7221 */ /* 0x002fd40000000000 */
[----:B------:R-:W-:Y:S05]  /*0910*/  @P0 BRA `(.L_x_10) ;  /* 0xfffffffc00e80947 */ /* 0x000fea000383ffff */
.L_x_4:
[----:B------:R-:W0:Y:S02]  /*0920*/  LDC.64 R2, c[0x0][0x398] ;  /* 0x0000e600ff027b82 */ /* 0x000e240000000a00 */
[----:B0-----:R-:W-:Y:S01]  /*0930*/  REDG.E.ADD.F32.FTZ.RN.STRONG.GPU desc[UR8][R2.64], R15 ;  /* 0x0000000f020079a6 */ /* 0x001fe2000c12f308 */
[----:B------:R-:W-:Y:S05]  /*0940*/  EXIT ;  /* 0x000000000000794d */ /* 0x000fea0003800000 */
        .weak           $__internal_0_$__cuda_sm3x_div_rn_noftz_f32_slowpath
        .type           $__internal_0_$__cuda_sm3x_div_rn_noftz_f32_slowpath,@function
        .size           $__internal_0_$__cuda_sm3x_div_rn_noftz_f32_slowpath,(.L_x_31 - $__internal_0_$__cuda_sm3x_div_rn_noftz_f32_slowpath)
$__internal_0_$__cuda_sm3x_div_rn_noftz_f32_slowpath:
[----:B------:R-:W-:Y:S01]  /*0950*/  SHF.R.U32.HI R4, RZ, 0x17, R7 ;  /* 0x00000017ff047819 */ /* 0x000fe20000011607 */
[----:B------:R-:W-:Y:S01]  /*0960*/  BSSY.RECONVERGENT B2, `(.L_x_11) ;  /* 0x0000064000027945 */ /* 0x000fe20003800200 */
[----:B------:R-:W-:Y:S02]  /*0970*/  SHF.R.U32.HI R3, RZ, 0x17, R0 ;  /* 0x00000017ff037819 */ /* 0x000fe40000011600 */
[----:B------:R-:W-:Y:S02]  /*0980*/  LOP3.LUT R5, R4, 0xff, RZ, 0xc0, !PT ;  /* 0x000000ff04057812 */ /* 0x000fe400078ec0ff */
[----:B------:R-:W-:Y:S02]  /*0990*/  LOP3.LUT R4, R3, 0xff, RZ, 0xc0, !PT ;  /* 0x000000ff03047812 */ /* 0x000fe400078ec0ff */
[----:B------:R-:W-:Y:S01]  /*09a0*/  MOV R8, R0 ;  /* 0x0000000000087202 */ /* 0x000fe20000000f00 */
[----:B------:R-:W-:Y:S02]  /*09b0*/  VIADD R11, R5, 0xffffffff ;  /* 0xffffffff050b7836 */ /* 0x000fe40000000000 */
[----:B------:R-:W-:-:S03]  /*09c0*/  VIADD R10, R4, 0xffffffff ;  /* 0xffffffff040a7836 */ /* 0x000fc60000000000 */
[----:B------:R-:W-:-:S04]  /*09d0*/  ISETP.GT.U32.AND P0, PT, R11, 0xfd, PT ;  /* 0x000000fd0b00780c */ /* 0x000fc80003f04070 */
[----:B------:R-:W-:-:S13]  /*09e0*/  ISETP.GT.U32.OR P0, PT, R10, 0xfd, P0 ;  /* 0x000000fd0a00780c */ /* 0x000fda0000704470 */
[----:B------:R-:W-:Y:S01]  /*09f0*/  @!P0 IMAD.MOV.U32 R9, RZ, RZ, RZ ;  /* 0x000000ffff098224 */ /* 0x000fe200078e00ff */
[----:B------:R-:W-:Y:S06]  /*0a00*/  @!P0 BRA `(.L_x_12) ;  /* 0x0000000000608947 */ /* 0x000fec0003800000 */
[----:B------:R-:W-:Y:S01]  /*0a10*/  FSETP.GTU.FTZ.AND P0, PT, |R0|, +INF , PT ;  /* 0x7f8000000000780b */ /* 0x000fe20003f1c200 */
[----:B------:R-:W-:Y:S01]  /*0a20*/  IMAD.MOV.U32 R3, RZ, RZ, R7 ;  /* 0x000000ffff037224 */ /* 0x000fe200078e0007 */
[----:B------:R-:W-:-:S04]  /*0a30*/  FSETP.GTU.FTZ.AND P1, PT, |R7|, +INF , PT ;  /* 0x7f8000000700780b */ /* 0x000fc80003f3c200 */
[----:B------:R-:W-:-:S13]  /*0a40*/  PLOP3.LUT P0, PT, P0, P1, PT, 0xf8, 0x8f ;  /* 0x00000000008f781c */ /* 0x000fda0000703f70 */
[----:B------:R-:W-:Y:S05]  /*0a50*/  @P0 BRA `(.L_x_13) ;  /* 0x00000004004c0947 */ /* 0x000fea0003800000 */
[----:B------:R-:W-:-:S13]  /*0a60*/  LOP3.LUT P0, RZ, R7, 0x7fffffff, R8, 0xc8, !PT ;  /* 0x7fffffff07ff7812 */ /* 0x000fda000780c808 */
[----:B------:R-:W-:Y:S05]  /*0a70*/  @!P0 BRA `(.L_x_14) ;  /* 0x00000004003c8947 */ /* 0x000fea0003800000 */
[C---:B------:R-:W-:Y:S02]  /*0a80*/  FSETP.NEU.FTZ.AND P2, PT, |R0|.reuse, +INF , PT ;  /* 0x7f8000000000780b */ /* 0x040fe40003f5d200 */
[----:B------:R-:W-:Y:S02]  /*0a90*/  FSETP.NEU.FTZ.AND P1, PT, |R3|, +INF , PT ;  /* 0x7f8000000300780b */ /* 0x000fe40003f3d200 */
[----:B------:R-:W-:-:S11]  /*0aa0*/  FSETP.NEU.FTZ.AND P0, PT, |R0|, +INF , PT ;  /* 0x7f8000000000780b */ /* 0x000fd60003f1d200 */
[----:B------:R-:W-:Y:S05]  /*0ab0*/  @!P1 BRA !P2, `(.L_x_14) ;  /* 0x00000004002c9947 */ /* 0x000fea0005000000 */
[----:B------:R-:W-:-:S04]  /*0ac0*/  LOP3.LUT P2, RZ, R8, 0x7fffffff, RZ, 0xc0, !PT ;  /* 0x7fffffff08ff7812 */ /* 0x000fc8000784c0ff */
[----:B------:R-:W-:-:S13]  /*0ad0*/  PLOP3.LUT P1, PT, P1, P2, PT, 0x2f, 0xf2 ;  /* 0x0000000000f2781c */ /* 0x000fda0000f24577 */
[----:B------:R-:W-:Y:S05]  /*0ae0*/  @P1 BRA `(.L_x_15) ;  /* 0x0000000400181947 */ /* 0x000fea0003800000 */
[----:B------:R-:W-:-:S04]  /*0af0*/  LOP3.LUT P1, RZ, R7, 0x7fffffff, RZ, 0xc0, !PT ;  /* 0x7fffffff07ff7812 */ /* 0x000fc8000782c0ff */
[----:B------:R-:W-:-:S13]  /*0b00*/  PLOP3.LUT P0, PT, P0, P1, PT, 0x2f, 0xf2 ;  /* 0x0000000000f2781c */ /* 0x000fda0000702577 */
[----:B------:R-:W-:Y:S05]  /*0b10*/  @P0 BRA `(.L_x_16) ;  /* 0x0000000400000947 */ /* 0x000fea0003800000 */
[----:B------:R-:W-:Y:S02]  /*0b20*/  ISETP.GE.AND P0, PT, R10, RZ, PT ;  /* 0x000000ff0a00720c */ /* 0x000fe40003f06270 */
[----:B------:R-:W-:-:S11]  /*0b30*/  ISETP.GE.AND P1, PT, R11, RZ, PT ;  /* 0x000000ff0b00720c */ /* 0x000fd60003f26270 */
[----:B------:R-:W-:Y:S01]  /*0b40*/  @P0 MOV R9, RZ ;  /* 0x000000ff00090202 */ /* 0x000fe20000000f00 */
[----:B------:R-:W-:Y:S02]  /*0b50*/  @!P0 IMAD.MOV.U32 R9, RZ, RZ, -0x40 ;  /* 0xffffffc0ff098424 */ /* 0x000fe400078e00ff */
[----:B------:R-:W-:Y:S01]  /*0b60*/  @!P0 FFMA R8, R0, 1.84467440737095516160e+19, RZ ;  /* 0x5f80000000088823 */ /* 0x000fe200000000ff */
[----:B------:R-:W-:Y:S02]  /*0b70*/  @!P1 FFMA R7, R3, 1.84467440737095516160e+19, RZ ;  /* 0x5f80000003079823 */ /* 0x000fe400000000ff */
[----:B------:R-:W-:-:S07]  /*0b80*/  @!P1 IADD3 R9, PT, PT, R9, 0x40, RZ ;  /* 0x0000004009099810 */ /* 0x000fce0007ffe0ff */
.L_x_12:
[----:B------:R-:W-:Y:S01]  /*0b90*/  LEA R0, R5, 0xc0800000, 0x17 ;  /* 0xc080000005007811 */ /* 0x000fe200078eb8ff */
[----:B------:R-:W-:Y:S01]  /*0ba0*/  BSSY.RECONVERGENT B3, `(.L_x_17) ;  /* 0x0000036000037945 */ /* 0x000fe20003800200 */
[----:B------:R-:W-:-:S03]  /*0bb0*/  IADD3 R4, PT, PT, R4, -0x7f, RZ ;  /* 0xffffff8104047810 */ /* 0x000fc60007ffe0ff */
[----:B------:R-:W-:Y:S02]  /*0bc0*/  IMAD.IADD R7, R7, 0x1, -R0 ;  /* 0x0000000107077824 */ /* 0x000fe400078e0a00 */
[C---:B------:R-:W-:Y:S01]  /*0bd0*/  IMAD R0, R4.reuse, -0x800000, R8 ;  /* 0xff80000004007824 */ /* 0x040fe200078e0208 */
[----:B------:R-:W-:Y:S01]  /*0be0*/  IADD3 R4, PT, PT, R4, 0x7f, -R5 ;  /* 0x0000007f04047810 */ /* 0x000fe20007ffe805 */
[----:B------:R-:W0:Y:S01]  /*0bf0*/  MUFU.RCP R3, R7 ;  /* 0x0000000700037308 */ /* 0x000e220000001000 */
[----:B------:R-:W-:-:S03]  /*0c00*/  FADD.FTZ R11, -R7, -RZ ;  /* 0x800000ff070b7221 */ /* 0x000fc60000010100 */
[----:B------:R-:W-:Y:S02]  /*0c10*/  IMAD.IADD R4, R4, 0x1, R9 ;  /* 0x0000000104047824 */ /* 0x000fe400078e0209 */
[----:B0-----:R-:W-:-:S04]  /*0c20*/  FFMA R10, R3, R11, 1 ;  /* 0x3f800000030a7423 */ /* 0x001fc8000000000b */
[----:B------:R-:W-:-:S04]  /*0c30*/  FFMA R10, R3, R10, R3 ;  /* 0x0000000a030a7223 */ /* 0x000fc80000000003 */
[----:B------:R-:W-:-:S04]  /*0c40*/  FFMA R3, R0, R10, RZ ;  /* 0x0000000a00037223 */ /* 0x000fc800000000ff */
[----:B------:R-:W-:-:S04]  /*0c50*/  FFMA R8, R11, R3, R0 ;  /* 0x000000030b087223 */ /* 0x000fc80000000000 */
[----:B------:R-:W-:-:S04]  /*0c60*/  FFMA R13, R10, R8, R3 ;  /* 0x000000080a0d7223 */ /* 0x000fc80000000003 */
[----:B------:R-:W-:-:S04]  /*0c70*/  FFMA R8, R11, R13, R0 ;  /* 0x0000000d0b087223 */ /* 0x000fc80000000000 */
[----:B------:R-:W-:-:S05]  /*0c80*/  FFMA R0, R10, R8, R13 ;  /* 0x000000080a007223 */ /* 0x000fca000000000d */
[----:B------:R-:W-:-:S04]  /*0c90*/  SHF.R.U32.HI R3, RZ, 0x17, R0 ;  /* 0x00000017ff037819 */ /* 0x000fc80000011600 */
[----:B------:R-:W-:-:S04]  /*0ca0*/  LOP3.LUT R3, R3, 0xff, RZ, 0xc0, !PT ;  /* 0x000000ff03037812 */ /* 0x000fc800078ec0ff */
[----:B------:R-:W-:-:S05]  /*0cb0*/  IADD3 R7, PT, PT, R3, R4, RZ ;  /* 0x0000000403077210 */ /* 0x000fca0007ffe0ff */
[----:B------:R-:W-:-:S05]  /*0cc0*/  VIADD R3, R7, 0xffffffff ;  /* 0xffffffff07037836 */ /* 0x000fca0000000000 */
[----:B------:R-:W-:-:S13]  /*0cd0*/  ISETP.GE.U32.AND P0, PT, R3, 0xfe, PT ;  /* 0x000000fe0300780c */ /* 0x000fda0003f06070 */
[----:B------:R-:W-:Y:S05]  /*0ce0*/  @!P0 BRA `(.L_x_18) ;  /* 0x0000000000808947 */ /* 0x000fea0003800000 */
[----:B------:R-:W-:-:S13]  /*0cf0*/  ISETP.GT.AND P0, PT, R7, 0xfe, PT ;  /* 0x000000fe0700780c */ /* 0x000fda0003f04270 */
[----:B------:R-:W-:Y:S05]  /*0d00*/  @P0 BRA `(.L_x_19) ;  /* 0x00000000006c0947 */ /* 0x000fea0003800000 */
[----:B------:R-:W-:-:S13]  /*0d10*/  ISETP.GE.AND P0, PT, R7, 0x1, PT ;  /* 0x000000010700780c */ /* 0x000fda0003f06270 */
[----:B------:R-:W-:Y:S05]  /*0d20*/  @P0 BRA `(.L_x_20) ;  /* 0x0000000000740947 */ /* 0x000fea0003800000 */
[----:B------:R-:W-:Y:S02]  /*0d30*/  ISETP.GE.AND P0, PT, R7, -0x18, PT ;  /* 0xffffffe80700780c */ /* 0x000fe40003f06270 */
[----:B------:R-:W-:-:S11]  /*0d40*/  LOP3.LUT R0, R0, 0x80000000, RZ, 0xc0, !PT ;  /* 0x8000000000007812 */ /* 0x000fd600078ec0ff */
[----:B------:R-:W-:Y:S05]  /*0d50*/  @!P0 BRA `(.L_x_20) ;  /* 0x0000000000688947 */ /* 0x000fea0003800000 */
[CCC-:B------:R-:W-:Y:S01]  /*0d60*/  FFMA.RZ R3, R10.reuse, R8.reuse, R13.reuse ;  /* 0x000000080a037223 */ /* 0x1c0fe2000000c00d */
[CCC-:B------:R-:W-:Y:S01]  /*0d70*/  FFMA.RM R4, R10.reuse, R8.reuse, R13.reuse ;  /* 0x000000080a047223 */ /* 0x1c0fe2000000400d */
[C---:B------:R-:W-:Y:S02]  /*0d80*/  ISETP.NE.AND P2, PT, R7.reuse, RZ, PT ;  /* 0x000000ff0700720c */ /* 0x040fe40003f45270 */
[----:B------:R-:W-:Y:S02]  /*0d90*/  ISETP.NE.AND P1, PT, R7, RZ, PT ;  /* 0x000000ff0700720c */ /* 0x000fe40003f25270 */
[----:B------:R-:W-:Y:S01]  /*0da0*/  LOP3.LUT R5, R3, 0x7fffff, RZ, 0xc0, !PT ;  /* 0x007fffff03057812 */ /* 0x000fe200078ec0ff */
[----:B------:R-:W-:Y:S01]  /*0db0*/  FFMA.RP R3, R10, R8, R13 ;  /* 0x000000080a037223 */ /* 0x000fe2000000800d */
[----:B------:R-:W-:Y:S01]  /*0dc0*/  IADD3 R8, PT, PT, R7, 0x20, RZ ;  /* 0x0000002007087810 */ /* 0x000fe20007ffe0ff */
[----:B------:R-:W-:Y:S01]  /*0dd0*/  IMAD.MOV R7, RZ, RZ, -R7 ;  /* 0x000000ffff077224 */ /* 0x000fe200078e0a07 */
[----:B------:R-:W-:-:S02]  /*0de0*/  LOP3.LUT R5, R5, 0x800000, RZ, 0xfc, !PT ;  /* 0x0080000005057812 */ /* 0x000fc400078efcff */
[----:B------:R-:W-:Y:S02]  /*0df0*/  FSETP.NEU.FTZ.AND P0, PT, R3, R4, PT ;  /* 0x000000040300720b */ /* 0x000fe40003f1d000 */
[----:B------:R-:W-:Y:S02]  /*0e00*/  SHF.L.U32 R8, R5, R8, RZ ;  /* 0x0000000805087219 */ /* 0x000fe400000006ff */
[----:B------:R-:W-:Y:S02]  /*0e10*/  SEL R4, R7, RZ, P2 ;  /* 0x000000ff07047207 */ /* 0x000fe40001000000 */
[----:B------:R-:W-:Y:S02]  /*0e20*/  ISETP.NE.AND P1, PT, R8, RZ, P1 ;  /* 0x000000ff0800720c */ /* 0x000fe40000f25270 */
[----:B------:R-:W-:Y:S02]  /*0e30*/  SHF.R.U32.HI R4, RZ, R4, R5 ;  /* 0x00000004ff047219 */ /* 0x000fe40000011605 */
[----:B------:R-:W-:-:S02]  /*0e40*/  PLOP3.LUT P0, PT, P0, P1, PT, 0xf8, 0x8f ;  /* 0x00000000008f781c */ /* 0x000fc40000703f70 */
[----:B------:R-:W-:Y:S02]  /*0e50*/  SHF.R.U32.HI R8, RZ, 0x1, R4 ;  /* 0x00000001ff087819 */ /* 0x000fe40000011604 */
[----:B------:R-:W-:-:S04]  /*0e60*/  SEL R3, RZ, 0x1, !P0 ;  /* 0x00000001ff037807 */ /* 0x000fc80004000000 */
[----:B------:R-:W-:-:S04]  /*0e70*/  LOP3.LUT R3, R3, 0x1, R8, 0xf8, !PT ;  /* 0x0000000103037812 */ /* 0x000fc800078ef808 */
[----:B------:R-:W-:-:S04]  /*0e80*/  LOP3.LUT R3, R3, R4, RZ, 0xc0, !PT ;  /* 0x0000000403037212 */ /* 0x000fc800078ec0ff */
[----:B------:R-:W-:-:S04]  /*0e90*/  IADD3 R3, PT, PT, R8, R3, RZ ;  /* 0x0000000308037210 */ /* 0x000fc80007ffe0ff */
[----:B------:R-:W-:Y:S01]  /*0ea0*/  LOP3.LUT R0, R3, R0, RZ, 0xfc, !PT ;  /* 0x0000000003007212 */ /* 0x000fe200078efcff */
[----:B------:R-:W-:Y:S06]  /*0eb0*/  BRA `(.L_x_20) ;  /* 0x0000000000107947 */ /* 0x000fec0003800000 */
.L_x_19:
[----:B------:R-:W-:-:S04]  /*0ec0*/  LOP3.LUT R0, R0, 0x80000000, RZ, 0xc0, !PT ;  /* 0x8000000000007812 */ /* 0x000fc800078ec0ff */
[----:B------:R-:W-:Y:S01]  /*0ed0*/  LOP3.LUT R0, R0, 0x7f800000, RZ, 0xfc, !PT ;  /* 0x7f80000000007812 */ /* 0x000fe200078efcff */
[----:B------:R-:W-:Y:S06]  /*0ee0*/  BRA `(.L_x_20) ;  /* 0x0000000000047947 */ /* 0x000fec0003800000 */
.L_x_18:
[----:B------:R-:W-:-:S07]  /*0ef0*/  IMAD R0, R4, 0x800000, R0 ;  /* 0x0080000004007824 */ /* 0x000fce00078e0200 */
.L_x_20:
[----:B------:R-:W-:Y:S05]  /*0f00*/  BSYNC.RECONVERGENT B3 ;  /* 0x0000000000037941 */ /* 0x000fea0003800200 */
.L_x_17:
[----:B------:R-:W-:Y:S05]  /*0f10*/  BRA `(.L_x_21) ;  /* 0x0000000000207947 */ /* 0x000fea0003800000 */
.L_x_16:
[----:B------:R-:W-:-:S04]  /*0f20*/  LOP3.LUT R0, R7, 0x80000000, R8, 0x48, !PT ;  /* 0x8000000007007812 */ /* 0x000fc800078e4808 */
[----:B------:R-:W-:Y:S01]  /*0f30*/  LOP3.LUT R0, R0, 0x7f800000, RZ, 0xfc, !PT ;  /* 0x7f80000000007812 */ /* 0x000fe200078efcff */
[----:B------:R-:W-:Y:S06]  /*0f40*/  BRA `(.L_x_21) ;  /* 0x0000000000147947 */ /* 0x000fec0003800000 */
.L_x_15:
[----:B------:R-:W-:Y:S01]  /*0f50*/  LOP3.LUT R0, R7, 0x80000000, R8, 0x48, !PT ;  /* 0x8000000007007812 */ /* 0x000fe200078e4808 */
[----:B------:R-:W-:Y:S06]  /*0f60*/  BRA `(.L_x_21) ;  /* 0x00000000000c7947 */ /* 0x000fec0003800000 */
.L_x_14:
[----:B------:R-:W0:Y:S01]  /*0f70*/  MUFU.RSQ R0, -QNAN ;  /* 0xffc0000000007908 */ /* 0x000e220000001400 */
[----:B------:R-:W-:Y:S05]  /*0f80*/  BRA `(.L_x_21) ;  /* 0x0000000000047947 */ /* 0x000fea0003800000 */
.L_x_13:
[----:B------:R-:W-:-:S07]  /*0f90*/  FADD.FTZ R0, R0, R3 ;  /* 0x0000000300007221 */ /* 0x000fce0000010000 */
.L_x_21:
[----:B------:R-:W-:Y:S05]  /*0fa0*/  BSYNC.RECONVERGENT B2 ;  /* 0x0000000000027941 */ /* 0x000fea0003800200 */
.L_x_11:
[----:B------:R-:W-:-:S04]  /*0fb0*/  HFMA2 R3, -RZ, RZ, 0, 0 ;  /* 0x00000000ff037431 */ /* 0x000fc800000001ff */
[----:B0-----:R-:W-:Y:S05]  /*0fc0*/  RET.REL.NODEC R2 `(_Z14calculate_ssimPKfS0_iPf) ;  /* 0xfffffff0020c7950 */ /* 0x001fea0003c3ffff */
.L_x_22:
[----:B------:R-:W-:-:S00]  /*0fd0*/  BRA `(.L_x_22) ;  /* 0xfffffffc00fc7947 */ /* 0x000fc0000383ffff */
[----:B------:R-:W-:-:S00]  /*0fe0*/  NOP ;  /* 0x0000000000007918 */ /* 0x000fc00000000000 */
        /* <DEDUP_REMOVED lines=9> */
.L_x_31:


//--------------------- .text._Z14calculate_psnrPKfS0_iPf --------------------------
	.section	.text._Z14calculate_psnrPKfS0_iPf,"ax",@progbits
	.align	128
        .global         _Z14calculate_psnrPKfS0_iPf
        .type           _Z14calculate_psnrPKfS0_iPf,@function
        .size           _Z14calculate_psnrPKfS0_iPf,(.L_x_33 - _Z14calculate_psnrPKfS0_iPf)
        .other          _Z14calculate_psnrPKfS0_iPf,@"STO_CUDA_ENTRY STV_DEFAULT"
_Z14calculate_psnrPKfS0_iPf:
.text._Z14calculate_psnrPKfS0_iPf:
[----:B------:R-:W-:Y:S01]  /*0000*/  LDC R1, c[0x0][0x37c] ;  /* 0x0000df00ff017b82 */ /* 0x000fe20000000800 */
[----:B------:R-:W0:Y:S07]  /*0010*/  S2R R8, SR_TID.X ;  /* 0x0000000000087919 */ /* 0x000e2e0000002100 */
[----:B------:R-:W1:Y:S01]  /*0020*/  S2UR UR4, SR_CTAID.X ;  /* 0x00000000000479c3 */ /* 0x000e620000002500 */
[----:B------:R-:W1:Y:S01]  /*0030*/  LDCU UR7, c[0x0][0x360] ;  /* 0x00006c00ff0777ac */ /* 0x000e620008000800 */
[----:B------:R-:W2:Y:S06]  /*0040*/  LDCU.64 UR8, c[0x0][0x358] ;  /* 0x00006b00ff0877ac */ /* 0x000eac0008000a00 */
[----:B------:R-:W3:Y:S08]  /*0050*/  LDC R6, c[0x0][0x390] ;  /* 0x0000e400ff067b82 */ /* 0x000ef00000000800 */
[----:B------:R-:W4:Y:S08]  /*0060*/  LDC.64 R2, c[0x0][0x380] ;  /* 0x0000e000ff027b82 */ /* 0x000f300000000a00 */
[----:B------:R-:W5:Y:S01]  /*0070*/  LDC.64 R4, c[0x0][0x388] ;  /* 0x0000e200ff047b82 */ /* 0x000f620000000a00 */
[----:B-1----:R-:W-:-:S06]  /*0080*/  UIMAD UR4, UR7, UR4, URZ ;  /* 0x00000004070472a4 */ /* 0x002fcc000f8e02ff */
[----:B0-----:R-:W-:-:S04]  /*0090*/  IADD3 R7, PT, PT, R8, UR4, RZ ;  /* 0x0000000408077c10 */ /* 0x001fc8000fffe0ff */
[----:B---3--:R-:W-:-:S13]  /*00a0*/  ISETP.GE.AND P0, PT, R7, R6, PT ;  /* 0x000000060700720c */ /* 0x008fda0003f06270 */
[----:B----4-:R-:W-:-:S04]  /*00b0*/  @!P0 IMAD.WIDE R2, R7, 0x4, R2 ;  /* 0x0000000407028825 */ /* 0x010fc800078e0202 */
[----:B-----5:R-:W-:Y:S02]  /*00c0*/  @!P0 IMAD.WIDE R4, R7, 0x4, R4 ;  /* 0x0000000407048825 */ /* 0x020fe400078e0204 */
[----:B--2---:R-:W2:Y:S04]  /*00d0*/  @!P0 LDG.E R2, desc[UR8][R2.64] ;  /* 0x0000000802028981 */ /* 0x004ea8000c1e1900 */
[----:B------:R-:W2:Y:S01]  /*00e0*/  @!P0 LDG.E R5, desc[UR8][R4.64] ;  /* 0x0000000804058981 */ /* 0x000ea2000c1e1900 */
[----:B------:R-:W0:Y:S01]  /*00f0*/  S2UR UR6, SR_CgaCtaId ;  /* 0x00000000000679c3 */ /* 0x000e220000008800 */
[----:B------:R-:W-:Y:S01]  /*0100*/  HFMA2 R0, -RZ, RZ, 0, 0 ;  /* 0x00000000ff007431 */ /* 0x000fe200000001ff */
[----:B------:R-:W-:Y:S02]  /*0110*/  UMOV UR5, 0x400 ;  /* 0x0000040000057882 */ /* 0x000fe40000000000 */
[----:B0-----:R-:W-:-:S06]  /*0120*/  ULEA UR5, UR6, UR5, 0x18 ;  /* 0x0000000506057291 */ /* 0x001fcc000f8ec0ff */
[----:B------:R-:W-:Y:S01]  /*0130*/  LEA R7, R8, UR5, 0x2 ;  /* 0x0000000508077c11 */ /* 0x000fe2000f8e10ff */
[----:B--2---:R-:W-:Y:S01]  /*0140*/  @!P0 FADD R0, R2, -R5 ;  /* 0x8000000502008221 */ /* 0x004fe20000000000 */
[----:B------:R-:W-:-:S03]  /*0150*/  ISETP.NE.AND P0, PT, R8, RZ, PT ;  /* 0x000000ff0800720c */ /* 0x000fc60003f05270 */
[----:B------:R-:W-:-:S05]  /*0160*/  FMUL R0, R0, R0 ;  /* 0x0000000000007220 */ /* 0x000fca0000400000 */
[----:B------:R0:W-:Y:S01]  /*0170*/  STS [R7], R0 ;  /* 0x0000000007007388 */ /* 0x0001e20000000800 */
[----:B------:R-:W-:Y:S06]  /*0180*/  BAR.SYNC.DEFER_BLOCKING 0x0 ;  /* 0x0000000000007b1d */ /* 0x000fec0000010000 */
[----:B------:R-:W-:Y:S05]  /*0190*/  @P0 EXIT ;  /* 0x000000000000094d */ /* 0x000fea0003800000 */
[----:B------:R-:W-:Y:S02]  /*01a0*/  ISETP.LE.U32.AND P0, PT, R6, UR4, PT ;  /* 0x0000000406007c0c */ /* 0x000fe4000bf03070 */
[----:B------:R-:W-:-:S11]  /*01b0*/  MOV R15, RZ ;  /* 0x000000ff000f7202 */ /* 0x000fd60000000f00 */
[----:B------:R-:W-:Y:S05]  /*01c0*/  @P0 BRA `(.L_x_23) ;  /* 0x0000000400600947 */ /* 0x000fea0003800000 */
[----:B------:R-:W-:Y:S01]  /*01d0*/  UIADD3 UR6, UPT, UPT, UR7, -0x1, URZ ;  /* 0xffffffff07067890 */ /* 0x000fe2000fffe0ff */
[----:B0-----:R-:W-:Y:S01]  /*01e0*/  LOP3.LUT R0, RZ, UR4, RZ, 0x33, !PT ;  /* 0x00000004ff007c12 */ /* 0x001fe2000f8e33ff */
[----:B------:R-:W-:Y:S01]  /*01f0*/  HFMA2 R2, -RZ, RZ, 0, 0 ;  /* 0x00000000ff027431 */ /* 0x000fe200000001ff */
[----:B------:R-:W-:-:S03]  /*0200*/  MOV R15, RZ ;  /* 0x000000ff000f7202 */ /* 0x000fc60000000f00 */
        /* <DEDUP_REMOVED lines=11> */
[----:B------:R-:W-:Y:S02]  /*02c0*/  IADD3 R4, PT, PT, -R3, RZ, RZ ;  /* 0x000000ff03047210 */ /* 0x000fe40007ffe1ff */
[----:B------:R-:W-:Y:S02]  /*02d0*/  PLOP3.LUT P0, PT, PT, PT, PT, 0x80, 0x8 ;  /* 0x000000000008781c */ /* 0x000fe40003f0f070 */
[----:B------:R-:W-:-:S13]  /*02e0*/  ISETP.GT.AND P1, PT, R4, 0xc, PT ;  /* 0x0000000c0400780c */ /* 0x000fda0003f24270 */
[----:B------:R-:W-:Y:S05]  /*02f0*/  @!P1 BRA `(.L_x_26) ;  /* 0x0000000000749947 */ /* 0x000fea0003800000 */
[----:B------:R-:W-:-:S13]  /*0300*/  PLOP3.LUT P0, PT, PT, PT, PT, 0x8, 0x80 ;  /* 0x000000000080781c */ /* 0x000fda0003f0e170 */
.L_x_27:
        /* <DEDUP_REMOVED lines=28> */
.L_x_26:
[----:B------:R-:W-:-:S04]  /*04d0*/  IADD3 R4, PT, PT, -R3, RZ, RZ ;  /* 0x000000ff03047210 */ /* 0x000fc80007ffe1ff */
        /* <DEDUP_REMOVED lines=17> */
.L_x_28:
[----:B------:R-:W-:-:S13]  /*05f0*/  ISETP.NE.OR P0, PT, R3, RZ, P0 ;  /* 0x000000ff0300720c */ /* 0x000fda0000705670 */
[----:B------:R-:W-:Y:S05]  /*0600*/  @!P0 BRA `(.L_x_24) ;  /* 0x0000000000288947 */ /* 0x000fea0003800000 */
.L_x_25:
        /* <DEDUP_REMOVED lines=10> */
.L_x_24:
[----:B------:R-:W-:-:S13]  /*06b0*/  ISETP.NE.AND P0, PT, R0, RZ, PT ;  /* 0x000000ff0000720c */ /* 0x000fda0003f05270 */
[----:B------:R-:W-:Y:S05]  /*06c0*/  @!P0 BRA `(.L_x_23) ;  /* 0x0000000000208947 */ /* 0x000fea0003800000 */
[----:B------:R-:W-:Y:S02]  /*06d0*/  LEA R2, R2, UR5, 0x2 ;  /* 0x0000000502027c11 */ /* 0x000fe4000f8e10ff */
[----:B------:R-:W-:-:S07]  /*06e0*/  IADD3 R0, PT, PT, -R0, RZ, RZ ;  /* 0x000000ff00007210 */ /* 0x000fce0007ffe1ff */
.L_x_29:
[----:B------:R0:W1:Y:S01]  /*06f0*/  LDS R4, [R2] ;  /* 0x0000000002047984 */ /* 0x0000620000000800 */
[----:B------:R-:W-:-:S04]  /*0700*/  IADD3 R0, PT, PT, R0, 0x1, RZ ;  /* 0x0000000100007810 */ /* 0x000fc80007ffe0ff */
[----:B------:R-:W-:Y:S02]  /*0710*/  ISETP.NE.AND P0, PT, R0, RZ, PT ;  /* 0x000000ff0000720c */ /* 0x000fe40003f05270 */
[----:B0-----:R-:W-:Y:S01]  /*0720*/  IADD3 R2, PT, PT, R2, 0x4, RZ ;  /* 0x0000000402027810 */ /* 0x001fe20007ffe0ff */
[----:B-1----:R-:W-:-:S10]  /*0730*/  FADD R15, R4, R15 ;  /* 0x0000000f040f7221 */ /* 0x002fd40000000000 */
[----:B------:R-:W-:Y:S05]  /*0740*/  @P0 BRA `(.L_x_29) ;  /* 0xfffffffc00e80947 */ /* 0x000fea000383ffff */
.L_x_23:
[----:B------:R-:W1:Y:S02]  /*0750*/  LDC.64 R2, c[0x0][0x398] ;  /* 0x0000e600ff027b82 */ /* 0x000e640000000a00 */
[----:B-1----:R-:W-:Y:S01]  /*0760*/  REDG.E.ADD.F32.FTZ.RN.STRONG.GPU desc[UR8][R2.64], R15 ;  /* 0x0000000f020079a6 */ /* 0x002fe2000c12f308 */
[----:B------:R-:W-:Y:S05]  /*0770*/  EXIT ;  /* 0x000000000000794d */ /* 0x000fea0003800000 */
.L_x_30:
        /* <DEDUP_REMOVED lines=16> */
.L_x_33:


//--------------------- .nv.shared._Z14calculate_ssimPKfS0_iPf --------------------------
	.section	.nv.shared._Z14calculate_ssimPKfS0_iPf,"aw",@nobits
	.sectionflags	@""
	.align	4
.nv.shared._Z14calculate_ssimPKfS0_iPf:
	.zero		1088


//--------------------- .nv.shared.reserved.0     --------------------------
	.section	.nv.shared.reserved.0,"aw",@nobits
	.weak		__nv_reservedSMEM_offset_0_alias
	.size		__nv_reservedSMEM_offset_0_alias, 0, 64
	.other		__nv_reservedSMEM_offset_0_alias,@"STO_CUDA_RESERVED_SHARED STV_DEFAULT"
__nv_reservedSMEM_offset_0_alias:
	.zero		0
	.zero		64


//--------------------- .nv.shared._Z14calculate_psnrPKfS0_iPf --------------------------
	.section	.nv.shared._Z14calculate_psnrPKfS0_iPf,"aw",@nobits
	.sectionflags	@""
	.align	4
.nv.shared._Z14calculate_psnrPKfS0_iPf:
	.zero		1088


//--------------------- .nv.constant0._Z14calculate_ssimPKfS0_iPf --------------------------
	.section	.nv.constant0._Z14calculate_ssimPKfS0_iPf,"a",@progbits
	.sectionflags	@""
	.align	4
.nv.constant0._Z14calculate_ssimPKfS0_iPf:
	.zero		928


//--------------------- .nv.constant0._Z14calculate_psnrPKfS0_iPf --------------------------
	.section	.nv.constant0._Z14calculate_psnrPKfS0_iPf,"a",@progbits
	.sectionflags	@""
	.align	4
.nv.constant0._Z14calculate_psnrPKfS0_iPf:
	.zero		928


//--------------------- SYMBOLS --------------------------

	.type		.nv.reservedSmem.offset0,@object
	.size		.nv.reservedSmem.offset0,0x4
	.type		.nv.reservedSmem.cap,@object
	.size		.nv.reservedSmem.cap,0x4
